//
// Generated by NVIDIA NVVM Compiler
//
// Compiler Build ID: CL-36424714
// Cuda compilation tools, release 13.0, V13.0.88
// Based on NVVM 20.0.0
//

.version 9.0
.target sm_100
.address_size 64

	// .globl	_Z7add_colPiS_S_ii

.visible .entry _Z7add_colPiS_S_ii(
	.param .u64 .ptr .align 1 _Z7add_colPiS_S_ii_param_0,
	.param .u64 .ptr .align 1 _Z7add_colPiS_S_ii_param_1,
	.param .u64 .ptr .align 1 _Z7add_colPiS_S_ii_param_2,
	.param .u32 _Z7add_colPiS_S_ii_param_3,
	.param .u32 _Z7add_colPiS_S_ii_param_4
)
{
	.reg .pred 	%p<12>;
	.reg .b32 	%r<125>;
	.reg .b64 	%rd<101>;

	ld.param.u64 	%rd4, [_Z7add_colPiS_S_ii_param_0];
	ld.param.u64 	%rd5, [_Z7add_colPiS_S_ii_param_1];
	ld.param.u64 	%rd6, [_Z7add_colPiS_S_ii_param_2];
	ld.param.u32 	%r23, [_Z7add_colPiS_S_ii_param_4];
	cvta.to.global.u64 	%rd1, %rd6;
	cvta.to.global.u64 	%rd2, %rd5;
	cvta.to.global.u64 	%rd3, %rd4;
	mov.u32 	%r24, %ctaid.x;
	mov.u32 	%r25, %ntid.x;
	mov.u32 	%r26, %tid.x;
	mad.lo.s32 	%r1, %r24, %r25, %r26;
	setp.ge.s32 	%p1, %r1, %r23;
	setp.lt.s32 	%p2, %r23, 1;
	or.pred  	%p3, %p1, %p2;
	@%p3 bra 	$L__BB0_13;
	add.s32 	%r28, %r23, -1;
	and.b32  	%r2, %r23, 15;
	setp.lt.u32 	%p4, %r28, 15;
	mov.b32 	%r121, 0;
	@%p4 bra 	$L__BB0_4;
	and.b32  	%r121, %r23, 2147483632;
	neg.s32 	%r119, %r121;
	shl.b32 	%r5, %r23, 4;
	mul.wide.u32 	%rd11, %r23, 4;
	mov.u32 	%r118, %r1;
$L__BB0_3:
	.pragma "nounroll";
	mul.wide.s32 	%rd7, %r118, 4;
	add.s64 	%rd8, %rd3, %rd7;
	ld.global.u32 	%r29, [%rd8];
	add.s64 	%rd9, %rd2, %rd7;
	ld.global.u32 	%r30, [%rd9];
	add.s32 	%r31, %r30, %r29;
	add.s64 	%rd10, %rd1, %rd7;
	st.global.u32 	[%rd10], %r31;
	add.s64 	%rd12, %rd8, %rd11;
	ld.global.u32 	%r32, [%rd12];
	add.s64 	%rd13, %rd9, %rd11;
	ld.global.u32 	%r33, [%rd13];
	add.s32 	%r34, %r33, %r32;
	add.s64 	%rd14, %rd10, %rd11;
	st.global.u32 	[%rd14], %r34;
	add.s64 	%rd15, %rd12, %rd11;
	ld.global.u32 	%r35, [%rd15];
	add.s64 	%rd16, %rd13, %rd11;
	ld.global.u32 	%r36, [%rd16];
	add.s32 	%r37, %r36, %r35;
	add.s64 	%rd17, %rd14, %rd11;
	st.global.u32 	[%rd17], %r37;
	add.s64 	%rd18, %rd15, %rd11;
	ld.global.u32 	%r38, [%rd18];
	add.s64 	%rd19, %rd16, %rd11;
	ld.global.u32 	%r39, [%rd19];
	add.s32 	%r40, %r39, %r38;
	add.s64 	%rd20, %rd17, %rd11;
	st.global.u32 	[%rd20], %r40;
	add.s64 	%rd21, %rd18, %rd11;
	ld.global.u32 	%r41, [%rd21];
	add.s64 	%rd22, %rd19, %rd11;
	ld.global.u32 	%r42, [%rd22];
	add.s32 	%r43, %r42, %r41;
	add.s64 	%rd23, %rd20, %rd11;
	st.global.u32 	[%rd23], %r43;
	add.s64 	%rd24, %rd21, %rd11;
	ld.global.u32 	%r44, [%rd24];
	add.s64 	%rd25, %rd22, %rd11;
	ld.global.u32 	%r45, [%rd25];
	add.s32 	%r46, %r45, %r44;
	add.s64 	%rd26, %rd23, %rd11;
	st.global.u32 	[%rd26], %r46;
	add.s64 	%rd27, %rd24, %rd11;
	ld.global.u32 	%r47, [%rd27];
	add.s64 	%rd28, %rd25, %rd11;
	ld.global.u32 	%r48, [%rd28];
	add.s32 	%r49, %r48, %r47;
	add.s64 	%rd29, %rd26, %rd11;
	st.global.u32 	[%rd29], %r49;
	add.s64 	%rd30, %rd27, %rd11;
	ld.global.u32 	%r50, [%rd30];
	add.s64 	%rd31, %rd28, %rd11;
	ld.global.u32 	%r51, [%rd31];
	add.s32 	%r52, %r51, %r50;
	add.s64 	%rd32, %rd29, %rd11;
	st.global.u32 	[%rd32], %r52;
	add.s64 	%rd33, %rd30, %rd11;
	ld.global.u32 	%r53, [%rd33];
	add.s64 	%rd34, %rd31, %rd11;
	ld.global.u32 	%r54, [%rd34];
	add.s32 	%r55, %r54, %r53;
	add.s64 	%rd35, %rd32, %rd11;
	st.global.u32 	[%rd35], %r55;
	add.s64 	%rd36, %rd33, %rd11;
	ld.global.u32 	%r56, [%rd36];
	add.s64 	%rd37, %rd34, %rd11;
	ld.global.u32 	%r57, [%rd37];
	add.s32 	%r58, %r57, %r56;
	add.s64 	%rd38, %rd35, %rd11;
	st.global.u32 	[%rd38], %r58;
	add.s64 	%rd39, %rd36, %rd11;
	ld.global.u32 	%r59, [%rd39];
	add.s64 	%rd40, %rd37, %rd11;
	ld.global.u32 	%r60, [%rd40];
	add.s32 	%r61, %r60, %r59;
	add.s64 	%rd41, %rd38, %rd11;
	st.global.u32 	[%rd41], %r61;
	add.s64 	%rd42, %rd39, %rd11;
	ld.global.u32 	%r62, [%rd42];
	add.s64 	%rd43, %rd40, %rd11;
	ld.global.u32 	%r63, [%rd43];
	add.s32 	%r64, %r63, %r62;
	add.s64 	%rd44, %rd41, %rd11;
	st.global.u32 	[%rd44], %r64;
	add.s64 	%rd45, %rd42, %rd11;
	ld.global.u32 	%r65, [%rd45];
	add.s64 	%rd46, %rd43, %rd11;
	ld.global.u32 	%r66, [%rd46];
	add.s32 	%r67, %r66, %r65;
	add.s64 	%rd47, %rd44, %rd11;
	st.global.u32 	[%rd47], %r67;
	add.s64 	%rd48, %rd45, %rd11;
	ld.global.u32 	%r68, [%rd48];
	add.s64 	%rd49, %rd46, %rd11;
	ld.global.u32 	%r69, [%rd49];
	add.s32 	%r70, %r69, %r68;
	add.s64 	%rd50, %rd47, %rd11;
	st.global.u32 	[%rd50], %r70;
	add.s64 	%rd51, %rd48, %rd11;
	ld.global.u32 	%r71, [%rd51];
	add.s64 	%rd52, %rd49, %rd11;
	ld.global.u32 	%r72, [%rd52];
	add.s32 	%r73, %r72, %r71;
	add.s64 	%rd53, %rd50, %rd11;
	st.global.u32 	[%rd53], %r73;
	add.s64 	%rd54, %rd51, %rd11;
	ld.global.u32 	%r74, [%rd54];
	add.s64 	%rd55, %rd52, %rd11;
	ld.global.u32 	%r75, [%rd55];
	add.s32 	%r76, %r75, %r74;
	add.s64 	%rd56, %rd53, %rd11;
	st.global.u32 	[%rd56], %r76;
	add.s32 	%r119, %r119, 16;
	add.s32 	%r118, %r118, %r5;
	setp.ne.s32 	%p5, %r119, 0;
	@%p5 bra 	$L__BB0_3;
$L__BB0_4:
	setp.eq.s32 	%p6, %r2, 0;
	@%p6 bra 	$L__BB0_13;
	and.b32  	%r11, %r23, 7;
	setp.lt.u32 	%p7, %r2, 8;
	@%p7 bra 	$L__BB0_7;
	mad.lo.s32 	%r77, %r121, %r23, %r1;
	mul.wide.s32 	%rd57, %r77, 4;
	add.s64 	%rd58, %rd3, %rd57;
	ld.global.u32 	%r78, [%rd58];
	add.s64 	%rd59, %rd2, %rd57;
	ld.global.u32 	%r79, [%rd59];
	add.s32 	%r80, %r79, %r78;
	add.s64 	%rd60, %rd1, %rd57;
	st.global.u32 	[%rd60], %r80;
	mul.wide.u32 	%rd61, %r23, 4;
	add.s64 	%rd62, %rd58, %rd61;
	ld.global.u32 	%r81, [%rd62];
	add.s64 	%rd63, %rd59, %rd61;
	ld.global.u32 	%r82, [%rd63];
	add.s32 	%r83, %r82, %r81;
	add.s64 	%rd64, %rd60, %rd61;
	st.global.u32 	[%rd64], %r83;
	add.s64 	%rd65, %rd62, %rd61;
	ld.global.u32 	%r84, [%rd65];
	add.s64 	%rd66, %rd63, %rd61;
	ld.global.u32 	%r85, [%rd66];
	add.s32 	%r86, %r85, %r84;
	add.s64 	%rd67, %rd64, %rd61;
	st.global.u32 	[%rd67], %r86;
	add.s64 	%rd68, %rd65, %rd61;
	ld.global.u32 	%r87, [%rd68];
	add.s64 	%rd69, %rd66, %rd61;
	ld.global.u32 	%r88, [%rd69];
	add.s32 	%r89, %r88, %r87;
	add.s64 	%rd70, %rd67, %rd61;
	st.global.u32 	[%rd70], %r89;
	add.s64 	%rd71, %rd68, %rd61;
	ld.global.u32 	%r90, [%rd71];
	add.s64 	%rd72, %rd69, %rd61;
	ld.global.u32 	%r91, [%rd72];
	add.s32 	%r92, %r91, %r90;
	add.s64 	%rd73, %rd70, %rd61;
	st.global.u32 	[%rd73], %r92;
	add.s64 	%rd74, %rd71, %rd61;
	ld.global.u32 	%r93, [%rd74];
	add.s64 	%rd75, %rd72, %rd61;
	ld.global.u32 	%r94, [%rd75];
	add.s32 	%r95, %r94, %r93;
	add.s64 	%rd76, %rd73, %rd61;
	st.global.u32 	[%rd76], %r95;
	add.s64 	%rd77, %rd74, %rd61;
	ld.global.u32 	%r96, [%rd77];
	add.s64 	%rd78, %rd75, %rd61;
	ld.global.u32 	%r97, [%rd78];
	add.s32 	%r98, %r97, %r96;
	add.s64 	%rd79, %rd76, %rd61;
	st.global.u32 	[%rd79], %r98;
	add.s64 	%rd80, %rd77, %rd61;
	ld.global.u32 	%r99, [%rd80];
	add.s64 	%rd81, %rd78, %rd61;
	ld.global.u32 	%r100, [%rd81];
	add.s32 	%r101, %r100, %r99;
	add.s64 	%rd82, %rd79, %rd61;
	st.global.u32 	[%rd82], %r101;
	add.s32 	%r121, %r121, 8;
$L__BB0_7:
	setp.eq.s32 	%p8, %r11, 0;
	@%p8 bra 	$L__BB0_13;
	and.b32  	%r14, %r23, 3;
	setp.lt.u32 	%p9, %r11, 4;
	@%p9 bra 	$L__BB0_10;
	mad.lo.s32 	%r102, %r121, %r23, %r1;
	mul.wide.s32 	%rd83, %r102, 4;
	add.s64 	%rd84, %rd3, %rd83;
	ld.global.u32 	%r103, [%rd84];
	add.s64 	%rd85, %rd2, %rd83;
	ld.global.u32 	%r104, [%rd85];
	add.s32 	%r105, %r104, %r103;
	add.s64 	%rd86, %rd1, %rd83;
	st.global.u32 	[%rd86], %r105;
	mul.wide.u32 	%rd87, %r23, 4;
	add.s64 	%rd88, %rd84, %rd87;
	ld.global.u32 	%r106, [%rd88];
	add.s64 	%rd89, %rd85, %rd87;
	ld.global.u32 	%r107, [%rd89];
	add.s32 	%r108, %r107, %r106;
	add.s64 	%rd90, %rd86, %rd87;
	st.global.u32 	[%rd90], %r108;
	add.s64 	%rd91, %rd88, %rd87;
	ld.global.u32 	%r109, [%rd91];
	add.s64 	%rd92, %rd89, %rd87;
	ld.global.u32 	%r110, [%rd92];
	add.s32 	%r111, %r110, %r109;
	add.s64 	%rd93, %rd90, %rd87;
	st.global.u32 	[%rd93], %r111;
	add.s64 	%rd94, %rd91, %rd87;
	ld.global.u32 	%r112, [%rd94];
	add.s64 	%rd95, %rd92, %rd87;
	ld.global.u32 	%r113, [%rd95];
	add.s32 	%r114, %r113, %r112;
	add.s64 	%rd96, %rd93, %rd87;
	st.global.u32 	[%rd96], %r114;
	add.s32 	%r121, %r121, 4;
$L__BB0_10:
	setp.eq.s32 	%p10, %r14, 0;
	@%p10 bra 	$L__BB0_13;
	mad.lo.s32 	%r124, %r121, %r23, %r1;
	neg.s32 	%r123, %r14;
$L__BB0_12:
	.pragma "nounroll";
	mul.wide.s32 	%rd97, %r124, 4;
	add.s64 	%rd98, %rd1, %rd97;
	add.s64 	%rd99, %rd2, %rd97;
	add.s64 	%rd100, %rd3, %rd97;
	ld.global.u32 	%r115, [%rd100];
	ld.global.u32 	%r116, [%rd99];
	add.s32 	%r117, %r116, %r115;
	st.global.u32 	[%rd98], %r117;
	add.s32 	%r124, %r124, %r23;
	add.s32 	%r123, %r123, 1;
	setp.ne.s32 	%p11, %r123, 0;
	@%p11 bra 	$L__BB0_12;
$L__BB0_13:
	ret;

}


// ===== COMPILED SASS (sm_100) =====

	.target	sm_100

	.elftype	@"ET_EXEC"


//--------------------- .note.nv.tkinfo           --------------------------
	.section	.note.nv.tkinfo,"",@"SHT_NOTE"
	.sectionflags	@"SHF_NOTE_NV_TKINFO"
	.tkinfo
        /*0018*/ 	.word	0x00000002
        /*0030*/ 	.string	""
        /*0030*/ 	.string	"ptxas"
        /*0030*/ 	.string	"Cuda compilation tools, release 13.0, V13.0.88"
        /*0030*/ 	.string	"Build cuda_13.0.r13.0/compiler.36424714_0"
        /*0030*/ 	.string	"-arch sm_100 -m 64 "



//--------------------- .note.nv.cuinfo           --------------------------
	.section	.note.nv.cuinfo,"",@"SHT_NOTE"
	.sectionflags	@"SHF_NOTE_NV_CUINFO"
        /*0018*/ 	.short	0x0002
        /*001a*/ 	.short	0x0064
        /*001c*/ 	.short	0x0082
	.zero		2


//--------------------- .nv.info                  --------------------------
	.section	.nv.info,"",@"SHT_CUDA_INFO"
	.align	4


	//----- nvinfo : EIATTR_REGCOUNT
	.align		4
        /*0000*/ 	.byte	0x04, 0x2f
        /*0002*/ 	.short	(.L_1 - .L_0)
	.align		4
.L_0:
        /*0004*/ 	.word	index@(_Z7add_colPiS_S_ii)
        /*0008*/ 	.word	0x0000001c


	//----- nvinfo : EIATTR_FRAME_SIZE
	.align		4
.L_1:
        /*000c*/ 	.byte	0x04, 0x11
        /*000e*/ 	.short	(.L_3 - .L_2)
	.align		4
.L_2:
        /*0010*/ 	.word	index@(_Z7add_colPiS_S_ii)
        /*0014*/ 	.word	0x00000000


	//----- nvinfo : EIATTR_MIN_STACK_SIZE
	.align		4
.L_3:
        /*0018*/ 	.byte	0x04, 0x12
        /*001a*/ 	.short	(.L_5 - .L_4)
	.align		4
.L_4:
        /*001c*/ 	.word	index@(_Z7add_colPiS_S_ii)
        /*0020*/ 	.word	0x00000000
.L_5:


//--------------------- .nv.compat                --------------------------
	.section	.nv.compat,"",@"SHT_CUDA_COMPAT_INFO"
	.align	4
        /*0000*/ 	.byte	0x02, 0x09, 0x00, 0x00, 0x02, 0x02, 0x01, 0x00, 0x02, 0x05, 0x05, 0x00, 0x03, 0x07, 0x01, 0x01
        /*0010*/ 	.byte	0x02, 0x03, 0x00, 0x00, 0x02, 0x06, 0x01, 0x00, 0x04, 0x0b, 0x08, 0x00, 0x09, 0x00, 0x00, 0x00
        /*0020*/ 	.byte	0x00, 0x00, 0x00, 0x00


//--------------------- .nv.info._Z7add_colPiS_S_ii --------------------------
	.section	.nv.info._Z7add_colPiS_S_ii,"",@"SHT_CUDA_INFO"
	.sectionflags	@""
	.align	4


	//----- nvinfo : EIATTR_CUDA_API_VERSION
	.align		4
        /*0000*/ 	.byte	0x04, 0x37
        /*0002*/ 	.short	(.L_7 - .L_6)
.L_6:
        /*0004*/ 	.word	0x00000082


	//----- nvinfo : EIATTR_KPARAM_INFO
	.align		4
.L_7:
        /*0008*/ 	.byte	0x04, 0x17
        /*000a*/ 	.short	(.L_9 - .L_8)
.L_8:
        /*000c*/ 	.word	0x00000000
        /*0010*/ 	.short	0x0004
        /*0012*/ 	.short	0x001c
        /*0014*/ 	.byte	0x00, 0xf0, 0x11, 0x00


	//----- nvinfo : EIATTR_KPARAM_INFO
	.align		4
.L_9:
        /*0018*/ 	.byte	0x04, 0x17
        /*001a*/ 	.short	(.L_11 - .L_10)
.L_10:
        /*001c*/ 	.word	0x00000000
        /*0020*/ 	.short	0x0003
        /*0022*/ 	.short	0x0018
        /*0024*/ 	.byte	0x00, 0xf0, 0x11, 0x00


	//----- nvinfo : EIATTR_KPARAM_INFO
	.align		4
.L_11:
        /*0028*/ 	.byte	0x04, 0x17
        /*002a*/ 	.short	(.L_13 - .L_12)
.L_12:
        /*002c*/ 	.word	0x00000000
        /*0030*/ 	.short	0x0002
        /*0032*/ 	.short	0x0010
        /*0034*/ 	.byte	0x00, 0xf5, 0x21, 0x00


	//----- nvinfo : EIATTR_KPARAM_INFO
	.align		4
.L_13:
        /*0038*/ 	.byte	0x04, 0x17
        /*003a*/ 	.short	(.L_15 - .L_14)
.L_14:
        /*003c*/ 	.word	0x00000000
        /*0040*/ 	.short	0x0001
        /*0042*/ 	.short	0x0008
        /*0044*/ 	.byte	0x00, 0xf5, 0x21, 0x00


	//----- nvinfo : EIATTR_KPARAM_INFO
	.align		4
.L_15:
        /*0048*/ 	.byte	0x04, 0x17
        /*004a*/ 	.short	(.L_17 - .L_16)
.L_16:
        /*004c*/ 	.word	0x00000000
        /*0050*/ 	.short	0x0000
        /*0052*/ 	.short	0x0000
        /*0054*/ 	.byte	0x00, 0xf5, 0x21, 0x00


	//----- nvinfo : EIATTR_SPARSE_MMA_MASK
	.align		4
.L_17:
        /*0058*/ 	.byte	0x03, 0x50
        /*005a*/ 	.short	0x0000


	//----- nvinfo : EIATTR_MAXREG_COUNT
	.align		4
        /*005c*/ 	.byte	0x03, 0x1b
        /*005e*/ 	.short	0x00ff


	//----- nvinfo : EIATTR_MERCURY_ISA_VERSION
	.align		4
        /*0060*/ 	.byte	0x03, 0x5f
        /*0062*/ 	.short	0x0101


	//----- nvinfo : EIATTR_VRC_CTA_INIT_COUNT
	.align		4
        /*0064*/ 	.byte	0x02, 0x4a
	.zero		1
	.zero		1


	//----- nvinfo : EIATTR_EXIT_INSTR_OFFSETS
	.align		4
        /*0068*/ 	.byte	0x04, 0x1c
        /*006a*/ 	.short	(.L_19 - .L_18)


	//   ....[0]....
.L_18:
        /*006c*/ 	.word	0x00000080


	//   ....[1]....
        /*0070*/ 	.word	0x000008a0


	//   ....[2]....
        /*0074*/ 	.word	0x00000cc0


	//   ....[3]....
        /*0078*/ 	.word	0x00000f20


	//   ....[4]....
        /*007c*/ 	.word	0x00001030


	//----- nvinfo : EIATTR_CBANK_PARAM_SIZE
	.align		4
.L_19:
        /*0080*/ 	.byte	0x03, 0x19
        /*0082*/ 	.short	0x0020


	//----- nvinfo : EIATTR_PARAM_CBANK
	.align		4
        /*0084*/ 	.byte	0x04, 0x0a
        /*0086*/ 	.short	(.L_21 - .L_20)
	.align		4
.L_20:
        /*0088*/ 	.word	index@(.nv.constant0._Z7add_colPiS_S_ii)
        /*008c*/ 	.short	0x0380
        /*008e*/ 	.short	0x0020


	//----- nvinfo : EIATTR_SW_WAR
	.align		4
.L_21:
        /*0090*/ 	.byte	0x04, 0x36
        /*0092*/ 	.short	(.L_23 - .L_22)
.L_22:
        /*0094*/ 	.word	0x00000008
.L_23:


//--------------------- .nv.callgraph             --------------------------
	.section	.nv.callgraph,"",@"SHT_CUDA_CALLGRAPH"
	.align	4
	.sectionentsize	8
	.align		4
        /*0000*/ 	.word	0x00000000
	.align		4
        /*0004*/ 	.word	0xffffffff
	.align		4
        /*0008*/ 	.word	0x00000000
	.align		4
        /*000c*/ 	.word	0xfffffffe
	.align		4
        /*0010*/ 	.word	0x00000000
	.align		4
        /*0014*/ 	.word	0xfffffffd
	.align		4
        /*0018*/ 	.word	0x00000000
	.align		4
        /*001c*/ 	.word	0xfffffffc


//--------------------- .text._Z7add_colPiS_S_ii  --------------------------
	.section	.text._Z7add_colPiS_S_ii,"ax",@progbits
	.align	128
        .global         _Z7add_colPiS_S_ii
        .type           _Z7add_colPiS_S_ii,@function
        .size           _Z7add_colPiS_S_ii,(.L_x_6 - _Z7add_colPiS_S_ii)
        .other          _Z7add_colPiS_S_ii,@"STO_CUDA_ENTRY STV_DEFAULT"
_Z7add_colPiS_S_ii:
.text._Z7add_colPiS_S_ii:
[----:B------:R-:W-:Y:S01]  /*0000*/  LDC R1, c[0x0][0x37c] ;  /* 0x0000df00ff017b82 */ /* 0x000fe20000000800 */
[----:B------:R-:W0:Y:S07]  /*0010*/  S2R R2, SR_TID.X ;  /* 0x0000000000027919 */ /* 0x000e2e0000002100 */
[----:B------:R-:W0:Y:S08]  /*0020*/  S2UR UR4, SR_CTAID.X ;  /* 0x00000000000479c3 */ /* 0x000e300000002500 */
[----:B------:R-:W0:Y:S08]  /*0030*/  LDC R3, c[0x0][0x360] ;  /* 0x0000d800ff037b82 */ /* 0x000e300000000800 */
[----:B------:R-:W1:Y:S01]  /*0040*/  LDC R0, c[0x0][0x39c] ;  /* 0x0000e700ff007b82 */ /* 0x000e620000000800 */
[----:B0-----:R-:W-:Y:S01]  /*0050*/  IMAD R3, R3, UR4, R2 ;  /* 0x0000000403037c24 */ /* 0x001fe2000f8e0202 */
[----:B-1----:R-:W-:-:S04]  /*0060*/  ISETP.GE.AND P0, PT, R0, 0x1, PT ;  /* 0x000000010000780c */ /* 0x002fc80003f06270 */
[----:B------:R-:W-:-:S13]  /*0070*/  ISETP.GE.OR P0, PT, R3, R0, !P0 ;  /* 0x000000000300720c */ /* 0x000fda0004706670 */
[----:B------:R-:W-:Y:S05]  /*0080*/  @P0 EXIT ;  /* 0x000000000000094d */ /* 0x000fea0003800000 */
[C---:B------:R-:W-:Y:S01]  /*0090*/  IADD3 R2, PT, PT, R0.reuse, -0x1, RZ ;  /* 0xffffffff00027810 */ /* 0x040fe20007ffe0ff */
[----:B------:R-:W0:Y:S01]  /*00a0*/  LDCU.64 UR4, c[0x0][0x358] ;  /* 0x00006b00ff0477ac */ /* 0x000e220008000a00 */
[----:B------:R-:W-:Y:S02]  /*00b0*/  LOP3.LUT R20, R0, 0xf, RZ, 0xc0, !PT ;  /* 0x0000000f00147812 */ /* 0x000fe400078ec0ff */
[----:B------:R-:W-:Y:S01]  /*00c0*/  ISETP.GE.U32.AND P1, PT, R2, 0xf, PT ;  /* 0x0000000f0200780c */ /* 0x000fe20003f26070 */
[----:B------:R-:W-:Y:S01]  /*00d0*/  HFMA2 R2, -RZ, RZ, 0, 0 ;  /* 0x00000000ff027431 */ /* 0x000fe200000001ff */
[----:B------:R-:W-:-:S11]  /*00e0*/  ISETP.NE.AND P0, PT, R20, RZ, PT ;  /* 0x000000ff1400720c */ /* 0x000fd60003f05270 */
[----:B------:R-:W-:Y:S05]  /*00f0*/  @!P1 BRA `(.L_x_0) ;  /* 0x0000000400e89947 */ /* 0x000fea0003800000 */
[----:B------:R-:W-:Y:S02]  /*0100*/  LOP3.LUT R2, R0, 0x7ffffff0, RZ, 0xc0, !PT ;  /* 0x7ffffff000027812 */ /* 0x000fe400078ec0ff */
[----:B------:R-:W-:Y:S02]  /*0110*/  MOV R5, R3 ;  /* 0x0000000300057202 */ /* 0x000fe40000000f00 */
[----:B------:R-:W-:-:S07]  /*0120*/  IADD3 R4, PT, PT, -R2, RZ, RZ ;  /* 0x000000ff02047210 */ /* 0x000fce0007ffe1ff */
.L_x_1:
[----:B---3--:R-:W1:Y:S08]  /*0130*/  LDC.64 R14, c[0x0][0x380] ;  /* 0x0000e000ff0e7b82 */ /* 0x008e700000000a00 */
[----:B------:R-:W2:Y:S08]  /*0140*/  LDC.64 R16, c[0x0][0x388] ;  /* 0x0000e200ff107b82 */ /* 0x000eb00000000a00 */
[----:B------:R-:W3:Y:S01]  /*0150*/  LDC.64 R6, c[0x0][0x390] ;  /* 0x0000e400ff067b82 */ /* 0x000ee20000000a00 */
[----:B-1----:R-:W-:-:S05]  /*0160*/  IMAD.WIDE R14, R5, 0x4, R14 ;  /* 0x00000004050e7825 */ /* 0x002fca00078e020e */
[----:B0-----:R-:W4:Y:S01]  /*0170*/  LDG.E R8, desc[UR4][R14.64] ;  /* 0x000000040e087981 */ /* 0x001f22000c1e1900 */
[----:B--2---:R-:W-:-:S05]  /*0180*/  IMAD.WIDE R16, R5, 0x4, R16 ;  /* 0x0000000405107825 */ /* 0x004fca00078e0210 */
[----:B------:R-:W4:Y:S01]  /*0190*/  LDG.E R9, desc[UR4][R16.64] ;  /* 0x0000000410097981 */ /* 0x000f22000c1e1900 */
[----:B------:R-:W-:-:S04]  /*01a0*/  IMAD.WIDE.U32 R10, R0, 0x4, R14 ;  /* 0x00000004000a7825 */ /* 0x000fc800078e000e */
[----:B---3--:R-:W-:Y:S01]  /*01b0*/  IMAD.WIDE R6, R5, 0x4, R6 ;  /* 0x0000000405067825 */ /* 0x008fe200078e0206 */
[----:B----4-:R-:W-:-:S03]  /*01c0*/  IADD3 R21, PT, PT, R8, R9, RZ ;  /* 0x0000000908157210 */ /* 0x010fc60007ffe0ff */
[C---:B------:R-:W-:Y:S02]  /*01d0*/  IMAD.WIDE.U32 R8, R0.reuse, 0x4, R16 ;  /* 0x0000000400087825 */ /* 0x040fe400078e0010 */
[----:B------:R0:W-:Y:S04]  /*01e0*/  STG.E desc[UR4][R6.64], R21 ;  /* 0x0000001506007986 */ /* 0x0001e8000c101904 */
[----:B------:R-:W2:Y:S04]  /*01f0*/  LDG.E R18, desc[UR4][R10.64] ;  /* 0x000000040a127981 */ /* 0x000ea8000c1e1900 */
[----:B------:R-:W2:Y:S01]  /*0200*/  LDG.E R19, desc[UR4][R8.64] ;  /* 0x0000000408137981 */ /* 0x000ea2000c1e1900 */
[----:B------:R-:W-:-:S04]  /*0210*/  IMAD.WIDE.U32 R12, R0, 0x4, R6 ;  /* 0x00000004000c7825 */ /* 0x000fc800078e0006 */
[----:B------:R-:W-:-:S04]  /*0220*/  IMAD.WIDE.U32 R16, R0, 0x4, R10 ;  /* 0x0000000400107825 */ /* 0x000fc800078e000a */
[----:B------:R-:W-:Y:S01]  /*0230*/  IMAD.WIDE.U32 R14, R0, 0x4, R8 ;  /* 0x00000004000e7825 */ /* 0x000fe200078e0008 */
[----:B--2---:R-:W-:-:S05]  /*0240*/  IADD3 R23, PT, PT, R18, R19, RZ ;  /* 0x0000001312177210 */ /* 0x004fca0007ffe0ff */
[----:B------:R1:W-:Y:S04]  /*0250*/  STG.E desc[UR4][R12.64], R23 ;  /* 0x000000170c007986 */ /* 0x0003e8000c101904 */
[----:B------:R-:W2:Y:S04]  /*0260*/  LDG.E R22, desc[UR4][R16.64] ;  /* 0x0000000410167981 */ /* 0x000ea8000c1e1900 */
[----:B------:R-:W2:Y:S01]  /*0270*/  LDG.E R25, desc[UR4][R14.64] ;  /* 0x000000040e197981 */ /* 0x000ea2000c1e1900 */
[----:B------:R-:W-:-:S04]  /*0280*/  IMAD.WIDE.U32 R18, R0, 0x4, R12 ;  /* 0x0000000400127825 */ /* 0x000fc800078e000c */
[----:B------:R-:W-:-:S04]  /*0290*/  IMAD.WIDE.U32 R10, R0, 0x4, R16 ;  /* 0x00000004000a7825 */ /* 0x000fc800078e0010 */
[----:B0-----:R-:W-:Y:S01]  /*02a0*/  IMAD.WIDE.U32 R6, R0, 0x4, R14 ;  /* 0x0000000400067825 */ /* 0x001fe200078e000e */
[----:B--2---:R-:W-:-:S05]  /*02b0*/  IADD3 R25, PT, PT, R22, R25, RZ ;  /* 0x0000001916197210 */ /* 0x004fca0007ffe0ff */
[----:B------:R0:W-:Y:S04]  /*02c0*/  STG.E desc[UR4][R18.64], R25 ;  /* 0x0000001912007986 */ /* 0x0001e8000c101904 */
[----:B------:R-:W2:Y:S04]  /*02d0*/  LDG.E R21, desc[UR4][R10.64] ;  /* 0x000000040a157981 */ /* 0x000ea8000c1e1900 */
[----:B------:R-:W2:Y:S01]  /*02e0*/  LDG.E R22, desc[UR4][R6.64] ;  /* 0x0000000406167981 */ /* 0x000ea2000c1e1900 */
[----:B------:R-:W-:-:S04]  /*02f0*/  IMAD.WIDE.U32 R8, R0, 0x4, R18 ;  /* 0x0000000400087825 */ /* 0x000fc800078e0012 */
[----:B------:R-:W-:-:S04]  /*0300*/  IMAD.WIDE.U32 R16, R0, 0x4, R10 ;  /* 0x0000000400107825 */ /* 0x000fc800078e000a */
[----:B-1----:R-:W-:Y:S01]  /*0310*/  IMAD.WIDE.U32 R12, R0, 0x4, R6 ;  /* 0x00000004000c7825 */ /* 0x002fe200078e0006 */
[----:B--2---:R-:W-:-:S05]  /*0320*/  IADD3 R21, PT, PT, R21, R22, RZ ;  /* 0x0000001615157210 */ /* 0x004fca0007ffe0ff */
        /* <DEDUP_REMOVED lines=8> */
[----:B------:R-:W3:Y:S04]  /*03b0*/  LDG.E R22, desc[UR4][R10.64] ;  /* 0x000000040a167981 */ /* 0x000ee8000c1e1900 */
[----:B0-----:R-:W3:Y:S01]  /*03c0*/  LDG.E R25, desc[UR4][R6.64] ;  /* 0x0000000406197981 */ /* 0x001ee2000c1e1900 */
[----:B------:R-:W-:-:S04]  /*03d0*/  IMAD.WIDE.U32 R18, R0, 0x4, R14 ;  /* 0x0000000400127825 */ /* 0x000fc800078e000e */
[----:B------:R-:W-:-:S04]  /*03e0*/  IMAD.WIDE.U32 R16, R0, 0x4, R10 ;  /* 0x0000000400107825 */ /* 0x000fc800078e000a */
[----:B-1----:R-:W-:Y:S01]  /*03f0*/  IMAD.WIDE.U32 R8, R0, 0x4, R6 ;  /* 0x0000000400087825 */ /* 0x002fe200078e0006 */
[----:B---3--:R-:W-:-:S05]  /*0400*/  IADD3 R25, PT, PT, R22, R25, RZ ;  /* 0x0000001916197210 */ /* 0x008fca0007ffe0ff */
[----:B------:R0:W-:Y:S04]  /*0410*/  STG.E desc[UR4][R18.64], R25 ;  /* 0x0000001912007986 */ /* 0x0001e8000c101904 */
[----:B------:R-:W3:Y:S04]  /*0420*/  LDG.E R21, desc[UR4][R16.64] ;  /* 0x0000000410157981 */ /* 0x000ee8000c1e1900 */
[----:B------:R-:W3:Y:S01]  /*0430*/  LDG.E R22, desc[UR4][R8.64] ;  /* 0x0000000408167981 */ /* 0x000ee2000c1e1900 */
[----:B------:R-:W-:-:S04]  /*0440*/  IMAD.WIDE.U32 R12, R0, 0x4, R18 ;  /* 0x00000004000c7825 */ /* 0x000fc800078e0012 */
[----:B------:R-:W-:-:S04]  /*0450*/  IMAD.WIDE.U32 R10, R0, 0x4, R16 ;  /* 0x00000004000a7825 */ /* 0x000fc800078e0010 */
[----:B------:R-:W-:Y:S01]  /*0460*/  IMAD.WIDE.U32 R6, R0, 0x4, R8 ;  /* 0x0000000400067825 */ /* 0x000fe200078e0008 */
[----:B---3--:R-:W-:-:S05]  /*0470*/  IADD3 R21, PT, PT, R21, R22, RZ ;  /* 0x0000001615157210 */ /* 0x008fca0007ffe0ff */
[----:B------:R1:W-:Y:S04]  /*0480*/  STG.E desc[UR4][R12.64], R21 ;  /* 0x000000150c007986 */ /* 0x0003e8000c101904 */
[----:B------:R-:W3:Y:S04]  /*0490*/  LDG.E R22, desc[UR4][R10.64] ;  /* 0x000000040a167981 */ /* 0x000ee8000c1e1900 */
[----:B--2---:R-:W3:Y:S01]  /*04a0*/  LDG.E R23, desc[UR4][R6.64] ;  /* 0x0000000406177981 */ /* 0x004ee2000c1e1900 */
[----:B------:R-:W-:-:S04]  /*04b0*/  IMAD.WIDE.U32 R14, R0, 0x4, R12 ;  /* 0x00000004000e7825 */ /* 0x000fc800078e000c */
[----:B------:R-:W-:-:S04]  /*04c0*/  IMAD.WIDE.U32 R16, R0, 0x4, R10 ;  /* 0x0000000400107825 */ /* 0x000fc800078e000a */
[----:B------:R-:W-:Y:S01]  /*04d0*/  IMAD.WIDE.U32 R8, R0, 0x4, R6 ;  /* 0x0000000400087825 */ /* 0x000fe200078e0006 */
[----:B---3--:R-:W-:-:S05]  /*04e0*/  IADD3 R23, PT, PT, R22, R23, RZ ;  /* 0x0000001716177210 */ /* 0x008fca0007ffe0ff */
[----:B------:R2:W-:Y:S04]  /*04f0*/  STG.E desc[UR4][R14.64], R23 ;  /* 0x000000170e007986 */ /* 0x0005e8000c101904 */
[----:B------:R-:W3:Y:S04]  /*0500*/  LDG.E R22, desc[UR4][R16.64] ;  /* 0x0000000410167981 */ /* 0x000ee8000c1e1900 */
[----:B0-----:R-:W3:Y:S01]  /*0510*/  LDG.E R25, desc[UR4][R8.64] ;  /* 0x0000000408197981 */ /* 0x001ee2000c1e1900 */
[----:B------:R-:W-:-:S04]  /*0520*/  IMAD.WIDE.U32 R18, R0, 0x4, R14 ;  /* 0x0000000400127825 */ /* 0x000fc800078e000e */
[----:B------:R-:W-:-:S04]  /*0530*/  IMAD.WIDE.U32 R10, R0, 0x4, R16 ;  /* 0x00000004000a7825 */ /* 0x000fc800078e0010 */
[----:B------:R-:W-:Y:S01]  /*0540*/  IMAD.WIDE.U32 R6, R0, 0x4, R8 ;  /* 0x0000000400067825 */ /* 0x000fe200078e0008 */
[----:B---3--:R-:W-:-:S05]  /*0550*/  IADD3 R25, PT, PT, R22, R25, RZ ;  /* 0x0000001916197210 */ /* 0x008fca0007ffe0ff */
[----:B------:R0:W-:Y:S04]  /*0560*/  STG.E desc[UR4][R18.64], R25 ;  /* 0x0000001912007986 */ /* 0x0001e8000c101904 */
[----:B-1----:R-:W3:Y:S04]  /*0570*/  LDG.E R21, desc[UR4][R10.64] ;  /* 0x000000040a157981 */ /* 0x002ee8000c1e1900 */
[----:B------:R-:W3:Y:S01]  /*0580*/  LDG.E R22, desc[UR4][R6.64] ;  /* 0x0000000406167981 */ /* 0x000ee2000c1e1900 */
[----:B------:R-:W-:-:S04]  /*0590*/  IMAD.WIDE.U32 R12, R0, 0x4, R18 ;  /* 0x00000004000c7825 */ /* 0x000fc800078e0012 */
[----:B--2---:R-:W-:-:S04]  /*05a0*/  IMAD.WIDE.U32 R14, R0, 0x4, R10 ;  /* 0x00000004000e7825 */ /* 0x004fc800078e000a */
[----:B------:R-:W-:Y:S01]  /*05b0*/  IMAD.WIDE.U32 R8, R0, 0x4, R6 ;  /* 0x0000000400087825 */ /* 0x000fe200078e0006 */
[----:B---3--:R-:W-:-:S05]  /*05c0*/  IADD3 R21, PT, PT, R21, R22, RZ ;  /* 0x0000001615157210 */ /* 0x008fca0007ffe0ff */
        /* <DEDUP_REMOVED lines=11> */
[----:B-1----:R-:W-:-:S04]  /*0680*/  IMAD.WIDE.U32 R12, R0, 0x4, R10 ;  /* 0x00000004000c7825 */ /* 0x002fc800078e000a */
[----:B------:R-:W-:Y:S01]  /*0690*/  IMAD.WIDE.U32 R8, R0, 0x4, R6 ;  /* 0x0000000400087825 */ /* 0x000fe200078e0006 */
        /* <DEDUP_REMOVED lines=23> */
[----:B------:R-:W2:Y:S04]  /*0810*/  LDG.E R10, desc[UR4][R10.64] ;  /* 0x000000040a0a7981 */ /* 0x000ea8000c1e1900 */
[----:B------:R-:W2:Y:S01]  /*0820*/  LDG.E R7, desc[UR4][R6.64] ;  /* 0x0000000406077981 */ /* 0x000ea2000c1e1900 */
[----:B------:R-:W-:-:S04]  /*0830*/  IADD3 R4, PT, PT, R4, 0x10, RZ ;  /* 0x0000001004047810 */ /* 0x000fc80007ffe0ff */
[----:B------:R-:W-:Y:S01]  /*0840*/  ISETP.NE.AND P1, PT, R4, RZ, PT ;  /* 0x000000ff0400720c */ /* 0x000fe20003f25270 */
[C---:B-1----:R-:W-:Y:S01]  /*0850*/  IMAD.WIDE.U32 R14, R0.reuse, 0x4, R18 ;  /* 0x00000004000e7825 */ /* 0x042fe200078e0012 */
[----:B------:R-:W-:Y:S02]  /*0860*/  LEA R5, R0, R5, 0x4 ;  /* 0x0000000500057211 */ /* 0x000fe400078e20ff */
[----:B--2---:R-:W-:-:S05]  /*0870*/  IADD3 R17, PT, PT, R10, R7, RZ ;  /* 0x000000070a117210 */ /* 0x004fca0007ffe0ff */
[----:B------:R3:W-:Y:S04]  /*0880*/  STG.E desc[UR4][R14.64], R17 ;  /* 0x000000110e007986 */ /* 0x0007e8000c101904 */
[----:B------:R-:W-:Y:S05]  /*0890*/  @P1 BRA `(.L_x_1) ;  /* 0xfffffff800241947 */ /* 0x000fea000383ffff */
.L_x_0:
[----:B0-----:R-:W-:Y:S05]  /*08a0*/  @!P0 EXIT ;  /* 0x000000000000894d */ /* 0x001fea0003800000 */
[----:B------:R-:W-:Y:S02]  /*08b0*/  ISETP.GE.U32.AND P0, PT, R20, 0x8, PT ;  /* 0x000000081400780c */ /* 0x000fe40003f06070 */
[----:B---3--:R-:W-:-:S04]  /*08c0*/  LOP3.LUT R18, R0, 0x7, RZ, 0xc0, !PT ;  /* 0x0000000700127812 */ /* 0x008fc800078ec0ff */
[----:B------:R-:W-:-:S07]  /*08d0*/  ISETP.NE.AND P1, PT, R18, RZ, PT ;  /* 0x000000ff1200720c */ /* 0x000fce0003f25270 */
[----:B------:R-:W-:Y:S06]  /*08e0*/  @!P0 BRA `(.L_x_2) ;  /* 0x0000000000f48947 */ /* 0x000fec0003800000 */
[----:B------:R-:W0:Y:S01]  /*08f0*/  LDC.64 R4, c[0x0][0x380] ;  /* 0x0000e000ff047b82 */ /* 0x000e220000000a00 */
[----:B------:R-:W-:-:S07]  /*0900*/  IMAD R11, R2, R0, R3 ;  /* 0x00000000020b7224 */ /* 0x000fce00078e0203 */
[----:B------:R-:W1:Y:S08]  /*0910*/  LDC.64 R6, c[0x0][0x388] ;  /* 0x0000e200ff067b82 */ /* 0x000e700000000a00 */
[----:B------:R-:W2:Y:S01]  /*0920*/  LDC.64 R8, c[0x0][0x390] ;  /* 0x0000e400ff087b82 */ /* 0x000ea20000000a00 */
[----:B0-----:R-:W-:-:S05]  /*0930*/  IMAD.WIDE R4, R11, 0x4, R4 ;  /* 0x000000040b047825 */ /* 0x001fca00078e0204 */
[----:B------:R-:W3:Y:S01]  /*0940*/  LDG.E R10, desc[UR4][R4.64] ;  /* 0x00000004040a7981 */ /* 0x000ee2000c1e1900 */
[----:B-1----:R-:W-:-:S05]  /*0950*/  IMAD.WIDE R6, R11, 0x4, R6 ;  /* 0x000000040b067825 */ /* 0x002fca00078e0206 */
[----:B------:R-:W3:Y:S01]  /*0960*/  LDG.E R13, desc[UR4][R6.64] ;  /* 0x00000004060d7981 */ /* 0x000ee2000c1e1900 */
[----:B--2---:R-:W-:Y:S01]  /*0970*/  IMAD.WIDE R8, R11, 0x4, R8 ;  /* 0x000000040b087825 */ /* 0x004fe200078e0208 */
[----:B---3--:R-:W-:-:S03]  /*0980*/  IADD3 R19, PT, PT, R10, R13, RZ ;  /* 0x0000000d0a137210 */ /* 0x008fc60007ffe0ff */
[----:B------:R-:W-:-:S04]  /*0990*/  IMAD.WIDE.U32 R10, R0, 0x4, R4 ;  /* 0x00000004000a7825 */ /* 0x000fc800078e0004 */
[C---:B------:R-:W-:Y:S01]  /*09a0*/  IMAD.WIDE.U32 R12, R0.reuse, 0x4, R6 ;  /* 0x00000004000c7825 */ /* 0x040fe200078e0006 */
        /* <DEDUP_REMOVED lines=11> */
[----:B0-----:R-:W-:-:S04]  /*0a60*/  IMAD.WIDE.U32 R8, R0, 0x4, R4 ;  /* 0x0000000400087825 */ /* 0x001fc800078e0004 */
[----:B------:R-:W-:Y:S01]  /*0a70*/  IMAD.WIDE.U32 R10, R0, 0x4, R6 ;  /* 0x00000004000a7825 */ /* 0x000fe200078e0006 */
        /* <DEDUP_REMOVED lines=10> */
[----:B-1----:R-:W3:Y:S01]  /*0b20*/  LDG.E R21, desc[UR4][R6.64] ;  /* 0x0000000406157981 */ /* 0x002ee2000c1e1900 */
        /* <DEDUP_REMOVED lines=12> */
[----:B--2---:R-:W2:Y:S04]  /*0bf0*/  LDG.E R19, desc[UR4][R4.64] ;  /* 0x0000000404137981 */ /* 0x004ea8000c1e1900 */
[----:B------:R-:W2:Y:S01]  /*0c00*/  LDG.E R20, desc[UR4][R6.64] ;  /* 0x0000000406147981 */ /* 0x000ea2000c1e1900 */
[----:B------:R-:W-:-:S04]  /*0c10*/  IMAD.WIDE.U32 R12, R0, 0x4, R16 ;  /* 0x00000004000c7825 */ /* 0x000fc800078e0010 */
[----:B------:R-:W-:-:S04]  /*0c20*/  IMAD.WIDE.U32 R8, R0, 0x4, R4 ;  /* 0x0000000400087825 */ /* 0x000fc800078e0004 */
[----:B------:R-:W-:Y:S01]  /*0c30*/  IMAD.WIDE.U32 R10, R0, 0x4, R6 ;  /* 0x00000004000a7825 */ /* 0x000fe200078e0006 */
[----:B--2---:R-:W-:-:S05]  /*0c40*/  IADD3 R19, PT, PT, R19, R20, RZ ;  /* 0x0000001413137210 */ /* 0x004fca0007ffe0ff */
[----:B------:R2:W-:Y:S04]  /*0c50*/  STG.E desc[UR4][R12.64], R19 ;  /* 0x000000130c007986 */ /* 0x0005e8000c101904 */
[----:B------:R-:W0:Y:S04]  /*0c60*/  LDG.E R8, desc[UR4][R8.64] ;  /* 0x0000000408087981 */ /* 0x000e28000c1e1900 */
[----:B------:R-:W0:Y:S01]  /*0c70*/  LDG.E R11, desc[UR4][R10.64] ;  /* 0x000000040a0b7981 */ /* 0x000e22000c1e1900 */
[----:B-1----:R-:W-:Y:S01]  /*0c80*/  IMAD.WIDE.U32 R14, R0, 0x4, R12 ;  /* 0x00000004000e7825 */ /* 0x002fe200078e000c */
[----:B------:R-:W-:-:S02]  /*0c90*/  IADD3 R2, PT, PT, R2, 0x8, RZ ;  /* 0x0000000802027810 */ /* 0x000fc40007ffe0ff */
[----:B0-----:R-:W-:-:S05]  /*0ca0*/  IADD3 R17, PT, PT, R8, R11, RZ ;  /* 0x0000000b08117210 */ /* 0x001fca0007ffe0ff */
[----:B------:R2:W-:Y:S02]  /*0cb0*/  STG.E desc[UR4][R14.64], R17 ;  /* 0x000000110e007986 */ /* 0x0005e4000c101904 */
.L_x_2:
[----:B------:R-:W-:Y:S05]  /*0cc0*/  @!P1 EXIT ;  /* 0x000000000000994d */ /* 0x000fea0003800000 */
[----:B------:R-:W-:Y:S02]  /*0cd0*/  ISETP.GE.U32.AND P0, PT, R18, 0x4, PT ;  /* 0x000000041200780c */ /* 0x000fe40003f06070 */
[----:B------:R-:W-:-:S04]  /*0ce0*/  LOP3.LUT R4, R0, 0x3, RZ, 0xc0, !PT ;  /* 0x0000000300047812 */ /* 0x000fc800078ec0ff */
[----:B------:R-:W-:-:S07]  /*0cf0*/  ISETP.NE.AND P1, PT, R4, RZ, PT ;  /* 0x000000ff0400720c */ /* 0x000fce0003f25270 */
[----:B------:R-:W-:Y:S06]  /*0d00*/  @!P0 BRA `(.L_x_3) ;  /* 0x0000000000848947 */ /* 0x000fec0003800000 */
[----:B------:R-:W0:Y:S01]  /*0d10*/  LDC.64 R6, c[0x0][0x380] ;  /* 0x0000e000ff067b82 */ /* 0x000e220000000a00 */
[----:B--2---:R-:W-:-:S07]  /*0d20*/  IMAD R13, R2, R0, R3 ;  /* 0x00000000020d7224 */ /* 0x004fce00078e0203 */
[----:B------:R-:W1:Y:S08]  /*0d30*/  LDC.64 R8, c[0x0][0x388] ;  /* 0x0000e200ff087b82 */ /* 0x000e700000000a00 */
[----:B------:R-:W2:Y:S01]  /*0d40*/  LDC.64 R10, c[0x0][0x390] ;  /* 0x0000e400ff0a7b82 */ /* 0x000ea20000000a00 */
[----:B0-----:R-:W-:-:S05]  /*0d50*/  IMAD.WIDE R6, R13, 0x4, R6 ;  /* 0x000000040d067825 */ /* 0x001fca00078e0206 */
[----:B------:R-:W3:Y:S01]  /*0d60*/  LDG.E R5, desc[UR4][R6.64] ;  /* 0x0000000406057981 */ /* 0x000ee2000c1e1900 */
[----:B-1----:R-:W-:-:S05]  /*0d70*/  IMAD.WIDE R8, R13, 0x4, R8 ;  /* 0x000000040d087825 */ /* 0x002fca00078e0208 */
[----:B------:R-:W3:Y:S01]  /*0d80*/  LDG.E R12, desc[UR4][R8.64] ;  /* 0x00000004080c7981 */ /* 0x000ee2000c1e1900 */
[----:B------:R-:W-:-:S04]  /*0d90*/  IMAD.WIDE.U32 R14, R0, 0x4, R8 ;  /* 0x00000004000e7825 */ /* 0x000fc800078e0008 */
[----:B--2---:R-:W-:Y:S01]  /*0da0*/  IMAD.WIDE R10, R13, 0x4, R10 ;  /* 0x000000040d0a7825 */ /* 0x004fe200078e020a */
[----:B---3--:R-:W-:-:S03]  /*0db0*/  IADD3 R5, PT, PT, R5, R12, RZ ;  /* 0x0000000c05057210 */ /* 0x008fc60007ffe0ff */
        /* <DEDUP_REMOVED lines=18> */
[----:B------:R-:W-:Y:S01]  /*0ee0*/  IMAD.WIDE.U32 R14, R0, 0x4, R18 ;  /* 0x00000004000e7825 */ /* 0x000fe200078e0012 */
[----:B------:R-:W-:-:S02]  /*0ef0*/  IADD3 R2, PT, PT, R2, 0x4, RZ ;  /* 0x0000000402027810 */ /* 0x000fc40007ffe0ff */
[----:B--2---:R-:W-:-:S05]  /*0f00*/  IADD3 R5, PT, PT, R10, R13, RZ ;  /* 0x0000000d0a057210 */ /* 0x004fca0007ffe0ff */
[----:B------:R1:W-:Y:S02]  /*0f10*/  STG.E desc[UR4][R14.64], R5 ;  /* 0x000000050e007986 */ /* 0x0003e4000c101904 */
.L_x_3:
[----:B------:R-:W-:Y:S05]  /*0f20*/  @!P1 EXIT ;  /* 0x000000000000994d */ /* 0x000fea0003800000 */
[----:B------:R-:W0:Y:S01]  /*0f30*/  LDC.64 R6, c[0x0][0x390] ;  /* 0x0000e400ff067b82 */ /* 0x000e220000000a00 */
[----:B-12---:R-:W-:Y:S01]  /*0f40*/  IMAD R15, R2, R0, R3 ;  /* 0x00000000020f7224 */ /* 0x006fe200078e0203 */
[----:B------:R-:W-:-:S06]  /*0f50*/  IADD3 R14, PT, PT, -R4, RZ, RZ ;  /* 0x000000ff040e7210 */ /* 0x000fcc0007ffe1ff */
[----:B------:R-:W1:Y:S08]  /*0f60*/  LDC.64 R8, c[0x0][0x380] ;  /* 0x0000e000ff087b82 */ /* 0x000e700000000a00 */
[----:B------:R-:W2:Y:S02]  /*0f70*/  LDC.64 R10, c[0x0][0x388] ;  /* 0x0000e200ff0a7b82 */ /* 0x000ea40000000a00 */
.L_x_4:
[----:B--2---:R-:W-:-:S04]  /*0f80*/  IMAD.WIDE R4, R15, 0x4, R10 ;  /* 0x000000040f047825 */ /* 0x004fc800078e020a */
[C---:B-1----:R-:W-:Y:S02]  /*0f90*/  IMAD.WIDE R12, R15.reuse, 0x4, R8 ;  /* 0x000000040f0c7825 */ /* 0x042fe400078e0208 */
[----:B------:R-:W2:Y:S04]  /*0fa0*/  LDG.E R5, desc[UR4][R4.64] ;  /* 0x0000000404057981 */ /* 0x000ea8000c1e1900 */
[----:B------:R-:W2:Y:S01]  /*0fb0*/  LDG.E R12, desc[UR4][R12.64] ;  /* 0x000000040c0c7981 */ /* 0x000ea2000c1e1900 */
[----:B------:R-:W-:Y:S01]  /*0fc0*/  IADD3 R14, PT, PT, R14, 0x1, RZ ;  /* 0x000000010e0e7810 */ /* 0x000fe20007ffe0ff */
[C---:B0--3--:R-:W-:Y:S01]  /*0fd0*/  IMAD.WIDE R2, R15.reuse, 0x4, R6 ;  /* 0x000000040f027825 */ /* 0x049fe200078e0206 */
[----:B------:R-:W-:Y:S02]  /*0fe0*/  IADD3 R15, PT, PT, R15, R0, RZ ;  /* 0x000000000f0f7210 */ /* 0x000fe40007ffe0ff */
[----:B------:R-:W-:-:S02]  /*0ff0*/  ISETP.NE.AND P0, PT, R14, RZ, PT ;  /* 0x000000ff0e00720c */ /* 0x000fc40003f05270 */
[----:B--2---:R-:W-:-:S05]  /*1000*/  IADD3 R17, PT, PT, R12, R5, RZ ;  /* 0x000000050c117210 */ /* 0x004fca0007ffe0ff */
[----:B------:R3:W-:Y:S06]  /*1010*/  STG.E desc[UR4][R2.64], R17 ;  /* 0x0000001102007986 */ /* 0x0007ec000c101904 */
[----:B------:R-:W-:Y:S05]  /*1020*/  @P0 BRA `(.L_x_4) ;  /* 0xfffffffc00d40947 */ /* 0x000fea000383ffff */
[----:B------:R-:W-:Y:S05]  /*1030*/  EXIT ;  /* 0x000000000000794d */ /* 0x000fea0003800000 */
.L_x_5:
[----:B------:R-:W-:-:S00]  /*1040*/  BRA `(.L_x_5) ;  /* 0xfffffffc00fc7947 */ /* 0x000fc0000383ffff */
[----:B------:R-:W-:-:S00]  /*1050*/  NOP ;  /* 0x0000000000007918 */ /* 0x000fc00000000000 */
        /* <DEDUP_REMOVED lines=10> */
.L_x_6:


//--------------------- .nv.shared.reserved.0     --------------------------
	.section	.nv.shared.reserved.0,"aw",@nobits
	.weak		__nv_reservedSMEM_offset_0_alias
	.size		__nv_reservedSMEM_offset_0_alias, 0, 64
	.other		__nv_reservedSMEM_offset_0_alias,@"STO_CUDA_RESERVED_SHARED STV_DEFAULT"
__nv_reservedSMEM_offset_0_alias:
	.zero		0
	.zero		64


//--------------------- .nv.constant0._Z7add_colPiS_S_ii --------------------------
	.section	.nv.constant0._Z7add_colPiS_S_ii,"a",@progbits
	.sectionflags	@""
	.align	4
.nv.constant0._Z7add_colPiS_S_ii:
	.zero		928


//--------------------- SYMBOLS --------------------------

	.type		.nv.reservedSmem.offset0,@object
	.size		.nv.reservedSmem.offset0,0x4
